	.headerflags	@"EF_CUDA_TEXMODE_UNIFIED EF_CUDA_64BIT_ADDRESS EF_CUDA_ACCELERATORS EF_CUDA_SM90 EF_CUDA_VIRTUAL_SM(EF_CUDA_SM90)"
	.elftype	@"ET_EXEC"


//--------------------- .nv.info                  --------------------------
	.section	.nv.info,"",@"SHT_CUDA_INFO"
	.align	4


	//----- nvinfo : EIATTR_REGCOUNT
	.align		4
        /*0000*/ 	.byte	0x04, 0x2f
        /*0002*/ 	.short	(.L_1 - .L_0)
	.align		4
.L_0:
        /*0004*/ 	.word	index@(triton_poi_fused_convolution_leaky_relu_1)
        /*0008*/ 	.word	0x0000000c


	//----- nvinfo : EIATTR_MIN_STACK_SIZE
	.align		4
.L_1:
        /*000c*/ 	.byte	0x04, 0x12
        /*000e*/ 	.short	(.L_3 - .L_2)
	.align		4
.L_2:
        /*0010*/ 	.word	index@(triton_poi_fused_convolution_leaky_relu_1)
        /*0014*/ 	.word	0x00000000


	//----- nvinfo : EIATTR_FRAME_SIZE
	.align		4
.L_3:
        /*0018*/ 	.byte	0x04, 0x11
        /*001a*/ 	.short	(.L_5 - .L_4)
	.align		4
.L_4:
        /*001c*/ 	.word	index@(triton_poi_fused_convolution_leaky_relu_1)
        /*0020*/ 	.word	0x00000000


	//----- nvinfo : EIATTR_MIN_STACK_SIZE
	.align		4
.L_5:
        /*0024*/ 	.byte	0x04, 0x12
        /*0026*/ 	.short	(.L_7 - .L_6)
	.align		4
.L_6:
        /*0028*/ 	.word	index@(triton_poi_fused_convolution_leaky_relu_1)
        /*002c*/ 	.word	0x00000000
.L_7:


//--------------------- .nv.info.triton_poi_fused_convolution_leaky_relu_1 --------------------------
	.section	.nv.info.triton_poi_fused_convolution_leaky_relu_1,"",@"SHT_CUDA_INFO"
	.sectionflags	@""
	.align	4


	//----- nvinfo : EIATTR_CUDA_API_VERSION
	.align		4
        /*0000*/ 	.byte	0x04, 0x37
        /*0002*/ 	.short	(.L_9 - .L_8)
.L_8:
        /*0004*/ 	.word	0x0000007c


	//----- nvinfo : EIATTR_KPARAM_INFO
	.align		4
.L_9:
        /*0008*/ 	.byte	0x04, 0x17
        /*000a*/ 	.short	(.L_11 - .L_10)
.L_10:
        /*000c*/ 	.word	0x00000000
        /*0010*/ 	.short	0x0002
        /*0012*/ 	.short	0x0010
        /*0014*/ 	.byte	0x00, 0xf0, 0x11, 0x00


	//----- nvinfo : EIATTR_KPARAM_INFO
	.align		4
.L_11:
        /*0018*/ 	.byte	0x04, 0x17
        /*001a*/ 	.short	(.L_13 - .L_12)
.L_12:
        /*001c*/ 	.word	0x00000000
        /*0020*/ 	.short	0x0001
        /*0022*/ 	.short	0x0008
        /*0024*/ 	.byte	0x00, 0xf4, 0x21, 0x00


	//----- nvinfo : EIATTR_KPARAM_INFO
	.align		4
.L_13:
        /*0028*/ 	.byte	0x04, 0x17
        /*002a*/ 	.short	(.L_15 - .L_14)
.L_14:
        /*002c*/ 	.word	0x00000000
        /*0030*/ 	.short	0x0000
        /*0032*/ 	.short	0x0000
        /*0034*/ 	.byte	0x00, 0xf4, 0x21, 0x00


	//----- nvinfo : EIATTR_SPARSE_MMA_MASK
	.align		4
.L_15:
        /*0038*/ 	.byte	0x03, 0x50
        /*003a*/ 	.short	0x0000


	//----- nvinfo : EIATTR_MAXREG_COUNT
	.align		4
        /*003c*/ 	.byte	0x03, 0x1b
        /*003e*/ 	.short	0x00ff


	//----- nvinfo : EIATTR_EXIT_INSTR_OFFSETS
	.align		4
        /*0040*/ 	.byte	0x04, 0x1c
        /*0042*/ 	.short	(.L_17 - .L_16)


	//   ....[0]....
.L_16:
        /*0044*/ 	.word	0x00000190


	//   ....[1]....
        /*0048*/ 	.word	0x000001b0


	//----- nvinfo : EIATTR_REQNTID
	.align		4
.L_17:
        /*004c*/ 	.byte	0x04, 0x10
        /*004e*/ 	.short	(.L_19 - .L_18)
.L_18:
        /*0050*/ 	.word	0x00000020
        /*0054*/ 	.word	0x00000001
        /*0058*/ 	.word	0x00000001


	//----- nvinfo : EIATTR_CBANK_PARAM_SIZE
	.align		4
.L_19:
        /*005c*/ 	.byte	0x03, 0x19
        /*005e*/ 	.short	0x0014


	//----- nvinfo : EIATTR_PARAM_CBANK
	.align		4
        /*0060*/ 	.byte	0x04, 0x0a
        /*0062*/ 	.short	(.L_21 - .L_20)
	.align		4
.L_20:
        /*0064*/ 	.word	index@(.nv.constant0.triton_poi_fused_convolution_leaky_relu_1)
        /*0068*/ 	.short	0x0210
        /*006a*/ 	.short	0x0014


	//----- nvinfo : EIATTR_SW_WAR
	.align		4
.L_21:
        /*006c*/ 	.byte	0x04, 0x36
        /*006e*/ 	.short	(.L_23 - .L_22)
.L_22:
        /*0070*/ 	.word	0x00000008
.L_23:


//--------------------- .nv.callgraph             --------------------------
	.section	.nv.callgraph,"",@"SHT_CUDA_CALLGRAPH"
	.align	4
	.sectionentsize	8
	.align		4
        /*0000*/ 	.word	0x00000000
	.align		4
        /*0004*/ 	.word	0xffffffff
	.align		4
        /*0008*/ 	.word	0x00000000
	.align		4
        /*000c*/ 	.word	0xfffffffe
	.align		4
        /*0010*/ 	.word	0x00000000
	.align		4
        /*0014*/ 	.word	0xfffffffd
	.align		4
        /*0018*/ 	.word	0x00000000
	.align		4
        /*001c*/ 	.word	0xfffffffc


//--------------------- .text.triton_poi_fused_convolution_leaky_relu_1 --------------------------
	.section	.text.triton_poi_fused_convolution_leaky_relu_1,"ax",@progbits
	.align	128
        .global         triton_poi_fused_convolution_leaky_relu_1
        .type           triton_poi_fused_convolution_leaky_relu_1,@function
        .size           triton_poi_fused_convolution_leaky_relu_1,(.L_x_1 - triton_poi_fused_convolution_leaky_relu_1)
        .other          triton_poi_fused_convolution_leaky_relu_1,@"STO_CUDA_ENTRY STV_DEFAULT"
triton_poi_fused_convolution_leaky_relu_1:
.text.triton_poi_fused_convolution_leaky_relu_1:
[----:B------:R-:W0:Y:S02]  /*0000*/  LDC R1, c[0x0][0x28] ;  /* 0x00000a00ff017b82 */ /* 0x000e240000000800 */
[----:B------:R-:W1:Y:S01]  /*0010*/  S2R R0, SR_TID.X ;  /* 0x0000000000007919 */ /* 0x000e620000002100 */
[----:B------:R-:W2:Y:S01]  /*0020*/  LDC.64 R2, c[0x0][0x210] ;  /* 0x00008400ff027b82 */ /* 0x000ea20000000a00 */
[----:B------:R-:W-:Y:S01]  /*0030*/  ULDC.64 UR4, c[0x0][0x208] ;  /* 0x0000820000047ab9 */ /* 0x000fe20000000a00 */
[----:B------:R-:W3:Y:S01]  /*0040*/  S2R R7, SR_CTAID.X ;  /* 0x0000000000077919 */ /* 0x000ee20000002500 */
[----:B-1----:R-:W-:Y:S02]  /*0050*/  LOP3.LUT R0, R0, 0x1f, RZ, 0xc0, !PT ;  /* 0x0000001f00007812 */ /* 0x002fe400078ec0ff */
[----:B---3--:R-:W-:-:S03]  /*0060*/  SHF.R.U32.HI R4, RZ, 0x1a, R7 ;  /* 0x0000001aff047819 */ /* 0x008fc60000011607 */
[----:B------:R-:W-:Y:S01]  /*0070*/  IMAD R7, R7, 0x20, R0 ;  /* 0x0000002007077824 */ /* 0x000fe200078e0200 */
[----:B------:R-:W-:-:S03]  /*0080*/  SGXT.U32 R0, R4, 0x1 ;  /* 0x000000010400781a */ /* 0x000fc60000000000 */
[C---:B--2---:R-:W-:Y:S01]  /*0090*/  IMAD.WIDE R2, R7.reuse, 0x4, R2 ;  /* 0x0000000407027825 */ /* 0x044fe200078e0202 */
[----:B------:R-:W1:Y:S01]  /*00a0*/  LDC.64 R4, c[0x0][0x218] ;  /* 0x00008600ff047b82 */ /* 0x000e620000000a00 */
[C---:B------:R-:W-:Y:S02]  /*00b0*/  ISETP.GE.AND P1, PT, R7.reuse, 0x20, PT ;  /* 0x000000200700780c */ /* 0x040fe40003f26270 */
[----:B------:R-:W-:Y:S01]  /*00c0*/  IMAD.IADD R0, R7, 0x1, R0 ;  /* 0x0000000107007824 */ /* 0x000fe200078e0200 */
[----:B------:R-:W-:-:S04]  /*00d0*/  HFMA2.MMA R7, -RZ, RZ, 0, 0 ;  /* 0x00000000ff077435 */ /* 0x000fc800000001ff */
[----:B------:R-:W-:-:S04]  /*00e0*/  SHF.R.S32.HI R0, RZ, 0x1, R0 ;  /* 0x00000001ff007819 */ /* 0x000fc80000011400 */
[----:B------:R-:W-:-:S04]  /*00f0*/  LEA.HI R6, R0, R0, RZ, 0x2 ;  /* 0x0000000000067211 */ /* 0x000fc800078f10ff */
[----:B------:R-:W-:-:S04]  /*0100*/  LOP3.LUT R9, R6, 0xfffffffc, RZ, 0xc0, !PT ;  /* 0xfffffffc06097812 */ /* 0x000fc800078ec0ff */
[----:B------:R-:W-:Y:S01]  /*0110*/  IADD3 R9, R0, -R9, RZ ;  /* 0x8000000900097210 */ /* 0x000fe20007ffe0ff */
[----:B------:R-:W-:-:S04]  /*0120*/  IMAD.MOV.U32 R0, RZ, RZ, RZ ;  /* 0x000000ffff007224 */ /* 0x000fc800078e00ff */
[----:B-1----:R-:W-:Y:S02]  /*0130*/  IMAD.WIDE R4, R9, 0x4, R4 ;  /* 0x0000000409047825 */ /* 0x002fe400078e0204 */
[----:B------:R-:W2:Y:S04]  /*0140*/  @!P1 LDG.E R0, desc[UR4][R2.64] ;  /* 0x0000000402009981 */ /* 0x000ea8000c1e1900 */
[----:B------:R-:W2:Y:S02]  /*0150*/  @!P1 LDG.E.EL R7, desc[UR4][R4.64] ;  /* 0x0000000404079981 */ /* 0x000ea4000c2e1900 */
[----:B--2---:R-:W-:Y:S01]  /*0160*/  FSETP.GT.AND P0, PT, R0, -R7, PT ;  /* 0x800000070000720b */ /* 0x004fe20003f04000 */
[----:B------:R-:W-:-:S12]  /*0170*/  FADD R7, R7, R0 ;  /* 0x0000000007077221 */ /* 0x000fd80000000000 */
[----:B------:R-:W-:Y:S01]  /*0180*/  @!P0 FMUL R7, R7, 0.20000000298023223877 ;  /* 0x3e4ccccd07078820 */ /* 0x000fe20000400000 */
[----:B------:R-:W-:Y:S06]  /*0190*/  @P1 EXIT ;  /* 0x000000000000194d */ /* 0x000fec0003800000 */
[----:B------:R-:W-:Y:S01]  /*01a0*/  STG.E desc[UR4][R2.64], R7 ;  /* 0x0000000702007986 */ /* 0x000fe2000c101904 */
[----:B------:R-:W-:Y:S05]  /*01b0*/  EXIT ;  /* 0x000000000000794d */ /* 0x000fea0003800000 */
.L_x_0:
[----:B------:R-:W-:-:S00]  /*01c0*/  BRA `(.L_x_0) ;  /* 0xfffffffc00fc7947 */ /* 0x000fc0000383ffff */
[----:B------:R-:W-:-:S00]  /*01d0*/  NOP ;  /* 0x0000000000007918 */ /* 0x000fc00000000000 */
        /* <DEDUP_REMOVED lines=10> */
.L_x_1:


//--------------------- .nv.constant0.triton_poi_fused_convolution_leaky_relu_1 --------------------------
	.section	.nv.constant0.triton_poi_fused_convolution_leaky_relu_1,"a",@progbits
	.sectionflags	@""
	.align	4
.nv.constant0.triton_poi_fused_convolution_leaky_relu_1:
	.zero		548
